//
// Generated by NVIDIA NVVM Compiler
//
// Compiler Build ID: CL-36424714
// Cuda compilation tools, release 13.0, V13.0.88
// Based on NVVM 20.0.0
//

.version 9.0
.target sm_100
.address_size 64

	// .globl	main_kernel0
// _ZZ12main_kernel0E9AT_shared has been demoted
// _ZZ12main_kernel0E8B_shared has been demoted

.visible .entry main_kernel0(
	.param .u64 .ptr .align 1 main_kernel0_param_0,
	.param .u64 .ptr .align 1 main_kernel0_param_1,
	.param .u64 .ptr .align 1 main_kernel0_param_2
)
.maxntid 256
{
	.reg .pred 	%p<6>;
	.reg .b32 	%r<81>;
	.reg .b32 	%f<354>;
	.reg .b64 	%rd<16>;
	// demoted variable
	.shared .align 16 .b8 _ZZ12main_kernel0E9AT_shared[8192];
	// demoted variable
	.shared .align 16 .b8 _ZZ12main_kernel0E8B_shared[8192];
	mov.u32 	%r18, %ctaid.x;
	mov.u32 	%r1, %nctaid.x;
	mov.u32 	%r19, %ctaid.y;
	mad.lo.s32 	%r2, %r1, %r19, %r18;
	mov.u32 	%r3, %nctaid.y;
	mad.lo.s32 	%r20, %r1, %r3, %r1;
	add.s32 	%r21, %r20, -1;
	div.u32 	%r22, %r21, %r1;
	div.u32 	%r4, %r2, %r1;
	add.s32 	%r23, %r4, 1;
	setp.lt.u32 	%p1, %r23, %r22;
	mov.b32 	%r77, 1;
	@%p1 bra 	$L__BB0_2;
	sub.s32 	%r24, %r3, %r4;
	mul.lo.s32 	%r25, %r24, %r1;
	div.u32 	%r77, %r25, %r1;
$L__BB0_2:
	and.b32  	%r26, %r4, 1;
	setp.eq.b32 	%p2, %r26, 1;
	not.pred 	%p3, %p2;
	@%p3 bra 	$L__BB0_4;
	mul.lo.s32 	%r27, %r4, %r1;
	sub.s32 	%r28, %r2, %r27;
	div.u32 	%r29, %r28, %r77;
	not.b32 	%r30, %r29;
	add.s32 	%r78, %r1, %r30;
	bra.uni 	$L__BB0_5;
$L__BB0_4:
	mul.lo.s32 	%r31, %r4, %r1;
	sub.s32 	%r32, %r2, %r31;
	div.u32 	%r78, %r32, %r77;
$L__BB0_5:
	mul.lo.s32 	%r34, %r4, %r1;
	sub.s32 	%r35, %r2, %r34;
	rem.u32 	%r36, %r35, %r77;
	add.s32 	%r10, %r36, %r4;
	shl.b32 	%r11, %r78, 7;
	mov.b32 	%r79, 0;
	mov.f32 	%f290, 0f00000000;
	mov.f32 	%f291, %f290;
	mov.f32 	%f292, %f290;
	mov.f32 	%f293, %f290;
	mov.f32 	%f294, %f290;
	mov.f32 	%f295, %f290;
	mov.f32 	%f296, %f290;
	mov.f32 	%f297, %f290;
	mov.f32 	%f298, %f290;
	mov.f32 	%f299, %f290;
	mov.f32 	%f300, %f290;
	mov.f32 	%f301, %f290;
	mov.f32 	%f302, %f290;
	mov.f32 	%f303, %f290;
	mov.f32 	%f304, %f290;
	mov.f32 	%f305, %f290;
	mov.f32 	%f306, %f290;
	mov.f32 	%f307, %f290;
	mov.f32 	%f308, %f290;
	mov.f32 	%f309, %f290;
	mov.f32 	%f310, %f290;
	mov.f32 	%f311, %f290;
	mov.f32 	%f312, %f290;
	mov.f32 	%f313, %f290;
	mov.f32 	%f314, %f290;
	mov.f32 	%f315, %f290;
	mov.f32 	%f316, %f290;
	mov.f32 	%f317, %f290;
	mov.f32 	%f318, %f290;
	mov.f32 	%f319, %f290;
	mov.f32 	%f320, %f290;
	mov.f32 	%f321, %f290;
	mov.f32 	%f322, %f290;
	mov.f32 	%f323, %f290;
	mov.f32 	%f324, %f290;
	mov.f32 	%f325, %f290;
	mov.f32 	%f326, %f290;
	mov.f32 	%f327, %f290;
	mov.f32 	%f328, %f290;
	mov.f32 	%f329, %f290;
	mov.f32 	%f330, %f290;
	mov.f32 	%f331, %f290;
	mov.f32 	%f332, %f290;
	mov.f32 	%f333, %f290;
	mov.f32 	%f334, %f290;
	mov.f32 	%f335, %f290;
	mov.f32 	%f336, %f290;
	mov.f32 	%f337, %f290;
	mov.f32 	%f338, %f290;
	mov.f32 	%f339, %f290;
	mov.f32 	%f340, %f290;
	mov.f32 	%f341, %f290;
	mov.f32 	%f342, %f290;
	mov.f32 	%f343, %f290;
	mov.f32 	%f344, %f290;
	mov.f32 	%f345, %f290;
	mov.f32 	%f346, %f290;
	mov.f32 	%f347, %f290;
	mov.f32 	%f348, %f290;
	mov.f32 	%f349, %f290;
	mov.f32 	%f350, %f290;
	mov.f32 	%f351, %f290;
	mov.f32 	%f352, %f290;
	mov.f32 	%f353, %f290;
$L__BB0_6:
	ld.param.u64 	%rd14, [main_kernel0_param_1];
	ld.param.u64 	%rd13, [main_kernel0_param_0];
	bar.sync 	0;
	shl.b32 	%r38, %r79, 18;
	mov.u32 	%r39, %tid.y;
	shl.b32 	%r40, %r39, 13;
	and.b32  	%r41, %r40, 2080768;
	mov.u32 	%r42, %tid.x;
	shl.b32 	%r43, %r42, 2;
	or.b32  	%r44, %r41, %r43;
	shl.b32 	%r45, %r39, 6;
	and.b32  	%r46, %r45, 64;
	add.s32 	%r47, %r44, %r46;
	shl.b32 	%r48, %r10, 7;
	add.s32 	%r49, %r47, %r48;
	add.s32 	%r50, %r49, %r38;
	cvta.to.global.u64 	%rd4, %rd13;
	mul.wide.s32 	%rd5, %r50, 4;
	add.s64 	%rd6, %rd4, %rd5;
	ld.global.nc.v4.f32 	{%f194, %f195, %f196, %f197}, [%rd6];
	shl.b32 	%r51, %r39, 4;
	add.s32 	%r52, %r51, %r42;
	shl.b32 	%r53, %r52, 4;
	mov.u32 	%r54, _ZZ12main_kernel0E9AT_shared;
	add.s32 	%r55, %r54, %r53;
	st.shared.v4.f32 	[%r55], {%f194, %f195, %f196, %f197};
	ld.global.nc.v4.f32 	{%f198, %f199, %f200, %f201}, [%rd6+524288];
	st.shared.v4.f32 	[%r55+4096], {%f198, %f199, %f200, %f201};
	add.s32 	%r56, %r47, %r11;
	add.s32 	%r57, %r56, %r38;
	cvta.to.global.u64 	%rd7, %rd14;
	mul.wide.s32 	%rd8, %r57, 4;
	add.s64 	%rd9, %rd7, %rd8;
	ld.global.nc.v4.f32 	{%f202, %f203, %f204, %f205}, [%rd9];
	mov.u32 	%r58, _ZZ12main_kernel0E8B_shared;
	add.s32 	%r59, %r58, %r53;
	st.shared.v4.f32 	[%r59], {%f202, %f203, %f204, %f205};
	ld.global.nc.v4.f32 	{%f206, %f207, %f208, %f209}, [%rd9+524288];
	st.shared.v4.f32 	[%r59+4096], {%f206, %f207, %f208, %f209};
	bar.sync 	0;
	mov.b32 	%r80, 0;
$L__BB0_7:
	shl.b32 	%r60, %r80, 5;
	mov.u32 	%r14, %tid.y;
	add.s32 	%r61, %r60, %r14;
	shl.b32 	%r62, %r61, 4;
	mov.u32 	%r63, _ZZ12main_kernel0E9AT_shared;
	add.s32 	%r64, %r63, %r62;
	ld.shared.v4.f32 	{%f210, %f211, %f212, %f213}, [%r64];
	ld.shared.v4.f32 	{%f214, %f215, %f216, %f217}, [%r64+256];
	mov.u32 	%r65, %tid.x;
	add.s32 	%r66, %r60, %r65;
	shl.b32 	%r67, %r66, 4;
	mov.u32 	%r68, _ZZ12main_kernel0E8B_shared;
	add.s32 	%r69, %r68, %r67;
	ld.shared.v4.f32 	{%f218, %f219, %f220, %f221}, [%r69];
	ld.shared.v4.f32 	{%f222, %f223, %f224, %f225}, [%r69+256];
	fma.rn.f32 	%f337, %f210, %f218, %f337;
	fma.rn.f32 	%f305, %f214, %f218, %f305;
	fma.rn.f32 	%f321, %f210, %f222, %f321;
	fma.rn.f32 	%f338, %f214, %f222, %f338;
	fma.rn.f32 	%f336, %f210, %f219, %f336;
	fma.rn.f32 	%f304, %f214, %f219, %f304;
	fma.rn.f32 	%f320, %f210, %f223, %f320;
	fma.rn.f32 	%f339, %f214, %f223, %f339;
	fma.rn.f32 	%f335, %f210, %f220, %f335;
	fma.rn.f32 	%f303, %f214, %f220, %f303;
	fma.rn.f32 	%f319, %f210, %f224, %f319;
	fma.rn.f32 	%f340, %f214, %f224, %f340;
	fma.rn.f32 	%f334, %f210, %f221, %f334;
	fma.rn.f32 	%f302, %f214, %f221, %f302;
	fma.rn.f32 	%f318, %f210, %f225, %f318;
	fma.rn.f32 	%f341, %f214, %f225, %f341;
	fma.rn.f32 	%f333, %f211, %f218, %f333;
	fma.rn.f32 	%f301, %f215, %f218, %f301;
	fma.rn.f32 	%f317, %f211, %f222, %f317;
	fma.rn.f32 	%f342, %f215, %f222, %f342;
	fma.rn.f32 	%f332, %f211, %f219, %f332;
	fma.rn.f32 	%f300, %f215, %f219, %f300;
	fma.rn.f32 	%f316, %f211, %f223, %f316;
	fma.rn.f32 	%f343, %f215, %f223, %f343;
	fma.rn.f32 	%f331, %f211, %f220, %f331;
	fma.rn.f32 	%f299, %f215, %f220, %f299;
	fma.rn.f32 	%f315, %f211, %f224, %f315;
	fma.rn.f32 	%f344, %f215, %f224, %f344;
	fma.rn.f32 	%f330, %f211, %f221, %f330;
	fma.rn.f32 	%f298, %f215, %f221, %f298;
	fma.rn.f32 	%f314, %f211, %f225, %f314;
	fma.rn.f32 	%f345, %f215, %f225, %f345;
	fma.rn.f32 	%f329, %f212, %f218, %f329;
	fma.rn.f32 	%f297, %f216, %f218, %f297;
	fma.rn.f32 	%f313, %f212, %f222, %f313;
	fma.rn.f32 	%f346, %f216, %f222, %f346;
	fma.rn.f32 	%f328, %f212, %f219, %f328;
	fma.rn.f32 	%f296, %f216, %f219, %f296;
	fma.rn.f32 	%f312, %f212, %f223, %f312;
	fma.rn.f32 	%f347, %f216, %f223, %f347;
	fma.rn.f32 	%f327, %f212, %f220, %f327;
	fma.rn.f32 	%f295, %f216, %f220, %f295;
	fma.rn.f32 	%f311, %f212, %f224, %f311;
	fma.rn.f32 	%f348, %f216, %f224, %f348;
	fma.rn.f32 	%f326, %f212, %f221, %f326;
	fma.rn.f32 	%f294, %f216, %f221, %f294;
	fma.rn.f32 	%f310, %f212, %f225, %f310;
	fma.rn.f32 	%f349, %f216, %f225, %f349;
	fma.rn.f32 	%f325, %f213, %f218, %f325;
	fma.rn.f32 	%f293, %f217, %f218, %f293;
	fma.rn.f32 	%f309, %f213, %f222, %f309;
	fma.rn.f32 	%f350, %f217, %f222, %f350;
	fma.rn.f32 	%f324, %f213, %f219, %f324;
	fma.rn.f32 	%f292, %f217, %f219, %f292;
	fma.rn.f32 	%f308, %f213, %f223, %f308;
	fma.rn.f32 	%f351, %f217, %f223, %f351;
	fma.rn.f32 	%f323, %f213, %f220, %f323;
	fma.rn.f32 	%f291, %f217, %f220, %f291;
	fma.rn.f32 	%f307, %f213, %f224, %f307;
	fma.rn.f32 	%f352, %f217, %f224, %f352;
	fma.rn.f32 	%f322, %f213, %f221, %f322;
	fma.rn.f32 	%f290, %f217, %f221, %f290;
	fma.rn.f32 	%f306, %f213, %f225, %f306;
	fma.rn.f32 	%f353, %f217, %f225, %f353;
	add.s32 	%r80, %r80, 1;
	setp.ne.s32 	%p4, %r80, 16;
	@%p4 bra 	$L__BB0_7;
	add.s32 	%r79, %r79, 1;
	setp.ne.s32 	%p5, %r79, 1024;
	@%p5 bra 	$L__BB0_6;
	ld.param.u64 	%rd15, [main_kernel0_param_2];
	cvta.to.global.u64 	%rd10, %rd15;
	shl.b32 	%r70, %r10, 21;
	shl.b32 	%r71, %r14, 16;
	shl.b32 	%r73, %r65, 2;
	or.b32  	%r74, %r73, %r71;
	add.s32 	%r75, %r74, %r11;
	add.s32 	%r76, %r75, %r70;
	mul.wide.s32 	%rd11, %r76, 4;
	add.s64 	%rd12, %rd10, %rd11;
	st.global.f32 	[%rd12], %f337;
	st.global.f32 	[%rd12+4194304], %f305;
	st.global.f32 	[%rd12+256], %f321;
	st.global.f32 	[%rd12+4194560], %f338;
	st.global.f32 	[%rd12+4], %f336;
	st.global.f32 	[%rd12+4194308], %f304;
	st.global.f32 	[%rd12+260], %f320;
	st.global.f32 	[%rd12+4194564], %f339;
	st.global.f32 	[%rd12+8], %f335;
	st.global.f32 	[%rd12+4194312], %f303;
	st.global.f32 	[%rd12+264], %f319;
	st.global.f32 	[%rd12+4194568], %f340;
	st.global.f32 	[%rd12+12], %f334;
	st.global.f32 	[%rd12+4194316], %f302;
	st.global.f32 	[%rd12+268], %f318;
	st.global.f32 	[%rd12+4194572], %f341;
	st.global.f32 	[%rd12+65536], %f333;
	st.global.f32 	[%rd12+4259840], %f301;
	st.global.f32 	[%rd12+65792], %f317;
	st.global.f32 	[%rd12+4260096], %f342;
	st.global.f32 	[%rd12+65540], %f332;
	st.global.f32 	[%rd12+4259844], %f300;
	st.global.f32 	[%rd12+65796], %f316;
	st.global.f32 	[%rd12+4260100], %f343;
	st.global.f32 	[%rd12+65544], %f331;
	st.global.f32 	[%rd12+4259848], %f299;
	st.global.f32 	[%rd12+65800], %f315;
	st.global.f32 	[%rd12+4260104], %f344;
	st.global.f32 	[%rd12+65548], %f330;
	st.global.f32 	[%rd12+4259852], %f298;
	st.global.f32 	[%rd12+65804], %f314;
	st.global.f32 	[%rd12+4260108], %f345;
	st.global.f32 	[%rd12+131072], %f329;
	st.global.f32 	[%rd12+4325376], %f297;
	st.global.f32 	[%rd12+131328], %f313;
	st.global.f32 	[%rd12+4325632], %f346;
	st.global.f32 	[%rd12+131076], %f328;
	st.global.f32 	[%rd12+4325380], %f296;
	st.global.f32 	[%rd12+131332], %f312;
	st.global.f32 	[%rd12+4325636], %f347;
	st.global.f32 	[%rd12+131080], %f327;
	st.global.f32 	[%rd12+4325384], %f295;
	st.global.f32 	[%rd12+131336], %f311;
	st.global.f32 	[%rd12+4325640], %f348;
	st.global.f32 	[%rd12+131084], %f326;
	st.global.f32 	[%rd12+4325388], %f294;
	st.global.f32 	[%rd12+131340], %f310;
	st.global.f32 	[%rd12+4325644], %f349;
	st.global.f32 	[%rd12+196608], %f325;
	st.global.f32 	[%rd12+4390912], %f293;
	st.global.f32 	[%rd12+196864], %f309;
	st.global.f32 	[%rd12+4391168], %f350;
	st.global.f32 	[%rd12+196612], %f324;
	st.global.f32 	[%rd12+4390916], %f292;
	st.global.f32 	[%rd12+196868], %f308;
	st.global.f32 	[%rd12+4391172], %f351;
	st.global.f32 	[%rd12+196616], %f323;
	st.global.f32 	[%rd12+4390920], %f291;
	st.global.f32 	[%rd12+196872], %f307;
	st.global.f32 	[%rd12+4391176], %f352;
	st.global.f32 	[%rd12+196620], %f322;
	st.global.f32 	[%rd12+4390924], %f290;
	st.global.f32 	[%rd12+196876], %f306;
	st.global.f32 	[%rd12+4391180], %f353;
	ret;

}


// ===== COMPILED SASS (sm_100) =====

	.target	sm_100

	.elftype	@"ET_EXEC"


//--------------------- .note.nv.tkinfo           --------------------------
	.section	.note.nv.tkinfo,"",@"SHT_NOTE"
	.sectionflags	@"SHF_NOTE_NV_TKINFO"
	.tkinfo
        /*0018*/ 	.word	0x00000002
        /*0030*/ 	.string	""
        /*0030*/ 	.string	"ptxas"
        /*0030*/ 	.string	"Cuda compilation tools, release 13.0, V13.0.88"
        /*0030*/ 	.string	"Build cuda_13.0.r13.0/compiler.36424714_0"
        /*0030*/ 	.string	"-arch sm_100 -m 64 "



//--------------------- .note.nv.cuinfo           --------------------------
	.section	.note.nv.cuinfo,"",@"SHT_NOTE"
	.sectionflags	@"SHF_NOTE_NV_CUINFO"
        /*0018*/ 	.short	0x0002
        /*001a*/ 	.short	0x0064
        /*001c*/ 	.short	0x0082
	.zero		2


//--------------------- .nv.info                  --------------------------
	.section	.nv.info,"",@"SHT_CUDA_INFO"
	.align	4


	//----- nvinfo : EIATTR_REGCOUNT
	.align		4
        /*0000*/ 	.byte	0x04, 0x2f
        /*0002*/ 	.short	(.L_1 - .L_0)
	.align		4
.L_0:
        /*0004*/ 	.word	index@(main_kernel0)
        /*0008*/ 	.word	0x00000061


	//----- nvinfo : EIATTR_FRAME_SIZE
	.align		4
.L_1:
        /*000c*/ 	.byte	0x04, 0x11
        /*000e*/ 	.short	(.L_3 - .L_2)
	.align		4
.L_2:
        /*0010*/ 	.word	index@(main_kernel0)
        /*0014*/ 	.word	0x00000000


	//----- nvinfo : EIATTR_MIN_STACK_SIZE
	.align		4
.L_3:
        /*0018*/ 	.byte	0x04, 0x12
        /*001a*/ 	.short	(.L_5 - .L_4)
	.align		4
.L_4:
        /*001c*/ 	.word	index@(main_kernel0)
        /*0020*/ 	.word	0x00000000
.L_5:


//--------------------- .nv.compat                --------------------------
	.section	.nv.compat,"",@"SHT_CUDA_COMPAT_INFO"
	.align	4
        /*0000*/ 	.byte	0x02, 0x09, 0x00, 0x00, 0x02, 0x02, 0x01, 0x00, 0x02, 0x05, 0x05, 0x00, 0x03, 0x07, 0x01, 0x01
        /*0010*/ 	.byte	0x02, 0x03, 0x00, 0x00, 0x02, 0x06, 0x01, 0x00, 0x04, 0x0b, 0x08, 0x00, 0x09, 0x00, 0x00, 0x00
        /*0020*/ 	.byte	0x00, 0x00, 0x00, 0x00


//--------------------- .nv.info.main_kernel0     --------------------------
	.section	.nv.info.main_kernel0,"",@"SHT_CUDA_INFO"
	.sectionflags	@""
	.align	4


	//----- nvinfo : EIATTR_CUDA_API_VERSION
	.align		4
        /*0000*/ 	.byte	0x04, 0x37
        /*0002*/ 	.short	(.L_7 - .L_6)
.L_6:
        /*0004*/ 	.word	0x00000082


	//----- nvinfo : EIATTR_KPARAM_INFO
	.align		4
.L_7:
        /*0008*/ 	.byte	0x04, 0x17
        /*000a*/ 	.short	(.L_9 - .L_8)
.L_8:
        /*000c*/ 	.word	0x00000000
        /*0010*/ 	.short	0x0002
        /*0012*/ 	.short	0x0010
        /*0014*/ 	.byte	0x00, 0xf5, 0x21, 0x00


	//----- nvinfo : EIATTR_KPARAM_INFO
	.align		4
.L_9:
        /*0018*/ 	.byte	0x04, 0x17
        /*001a*/ 	.short	(.L_11 - .L_10)
.L_10:
        /*001c*/ 	.word	0x00000000
        /*0020*/ 	.short	0x0001
        /*0022*/ 	.short	0x0008
        /*0024*/ 	.byte	0x00, 0xf5, 0x21, 0x00


	//----- nvinfo : EIATTR_KPARAM_INFO
	.align		4
.L_11:
        /*0028*/ 	.byte	0x04, 0x17
        /*002a*/ 	.short	(.L_13 - .L_12)
.L_12:
        /*002c*/ 	.word	0x00000000
        /*0030*/ 	.short	0x0000
        /*0032*/ 	.short	0x0000
        /*0034*/ 	.byte	0x00, 0xf5, 0x21, 0x00


	//----- nvinfo : EIATTR_SPARSE_MMA_MASK
	.align		4
.L_13:
        /*0038*/ 	.byte	0x03, 0x50
        /*003a*/ 	.short	0x0000


	//----- nvinfo : EIATTR_MAXREG_COUNT
	.align		4
        /*003c*/ 	.byte	0x03, 0x1b
        /*003e*/ 	.short	0x00ff


	//----- nvinfo : EIATTR_NUM_BARRIERS
	.align		4
        /*0040*/ 	.byte	0x02, 0x4c
        /*0042*/ 	.byte	0x01
	.zero		1


	//----- nvinfo : EIATTR_MERCURY_ISA_VERSION
	.align		4
        /*0044*/ 	.byte	0x03, 0x5f
        /*0046*/ 	.short	0x0101


	//----- nvinfo : EIATTR_VRC_CTA_INIT_COUNT
	.align		4
        /*0048*/ 	.byte	0x02, 0x4a
	.zero		1
	.zero		1


	//----- nvinfo : EIATTR_EXIT_INSTR_OFFSETS
	.align		4
        /*004c*/ 	.byte	0x04, 0x1c
        /*004e*/ 	.short	(.L_15 - .L_14)


	//   ....[0]....
.L_14:
        /*0050*/ 	.word	0x00001450


	//----- nvinfo : EIATTR_MAX_THREADS
	.align		4
.L_15:
        /*0054*/ 	.byte	0x04, 0x05
        /*0056*/ 	.short	(.L_17 - .L_16)
.L_16:
        /*0058*/ 	.word	0x00000100
        /*005c*/ 	.word	0x00000001
        /*0060*/ 	.word	0x00000001


	//----- nvinfo : EIATTR_CBANK_PARAM_SIZE
	.align		4
.L_17:
        /*0064*/ 	.byte	0x03, 0x19
        /*0066*/ 	.short	0x0018


	//----- nvinfo : EIATTR_PARAM_CBANK
	.align		4
        /*0068*/ 	.byte	0x04, 0x0a
        /*006a*/ 	.short	(.L_19 - .L_18)
	.align		4
.L_18:
        /*006c*/ 	.word	index@(.nv.constant0.main_kernel0)
        /*0070*/ 	.short	0x0380
        /*0072*/ 	.short	0x0018


	//----- nvinfo : EIATTR_SW_WAR
	.align		4
.L_19:
        /*0074*/ 	.byte	0x04, 0x36
        /*0076*/ 	.short	(.L_21 - .L_20)
.L_20:
        /*0078*/ 	.word	0x00000008
.L_21:


//--------------------- .nv.callgraph             --------------------------
	.section	.nv.callgraph,"",@"SHT_CUDA_CALLGRAPH"
	.align	4
	.sectionentsize	8
	.align		4
        /*0000*/ 	.word	0x00000000
	.align		4
        /*0004*/ 	.word	0xffffffff
	.align		4
        /*0008*/ 	.word	0x00000000
	.align		4
        /*000c*/ 	.word	0xfffffffe
	.align		4
        /*0010*/ 	.word	0x00000000
	.align		4
        /*0014*/ 	.word	0xfffffffd
	.align		4
        /*0018*/ 	.word	0x00000000
	.align		4
        /*001c*/ 	.word	0xfffffffc


//--------------------- .text.main_kernel0        --------------------------
	.section	.text.main_kernel0,"ax",@progbits
	.align	128
        .global         main_kernel0
        .type           main_kernel0,@function
        .size           main_kernel0,(.L_x_6 - main_kernel0)
        .other          main_kernel0,@"STO_CUDA_ENTRY STV_DEFAULT"
main_kernel0:
.text.main_kernel0:
[----:B------:R-:W-:Y:S08]  /*0000*/  LDC R1, c[0x0][0x37c] ;  /* 0x0000df00ff017b82 */ /* 0x000ff00000000800 */
[----:B------:R-:W0:Y:S01]  /*0010*/  LDC R9, c[0x0][0x370] ;  /* 0x0000dc00ff097b82 */ /* 0x000e220000000800 */
[----:B------:R-:W1:Y:S07]  /*0020*/  S2R R6, SR_CTAID.Y ;  /* 0x0000000000067919 */ /* 0x000e6e0000002600 */
[----:B------:R-:W2:Y:S08]  /*0030*/  LDC R8, c[0x0][0x374] ;  /* 0x0000dd00ff087b82 */ /* 0x000eb00000000800 */
[----:B------:R-:W1:Y:S01]  /*0040*/  S2UR UR4, SR_CTAID.X ;  /* 0x00000000000479c3 */ /* 0x000e620000002500 */
[----:B0-----:R-:W0:Y:S08]  /*0050*/  I2F.U32.RP R0, R9 ;  /* 0x0000000900007306 */ /* 0x001e300000209000 */
[----:B0-----:R-:W0:Y:S02]  /*0060*/  MUFU.RCP R0, R0 ;  /* 0x0000000000007308 */ /* 0x001e240000001000 */
[----:B0-----:R-:W-:Y:S01]  /*0070*/  IADD3 R2, PT, PT, R0, 0xffffffe, RZ ;  /* 0x0ffffffe00027810 */ /* 0x001fe20007ffe0ff */
[----:B-1----:R-:W-:-:S05]  /*0080*/  IMAD R0, R9, R6, UR4 ;  /* 0x0000000409007e24 */ /* 0x002fca000f8e0206 */
[----:B------:R0:W1:Y:S02]  /*0090*/  F2I.FTZ.U32.TRUNC.NTZ R3, R2 ;  /* 0x0000000200037305 */ /* 0x000064000021f000 */
[----:B0-----:R-:W-:Y:S01]  /*00a0*/  IMAD.MOV.U32 R2, RZ, RZ, RZ ;  /* 0x000000ffff027224 */ /* 0x001fe200078e00ff */
[----:B-1----:R-:W-:-:S05]  /*00b0*/  IADD3 R4, PT, PT, RZ, -R3, RZ ;  /* 0x80000003ff047210 */ /* 0x002fca0007ffe0ff */
[----:B------:R-:W-:Y:S02]  /*00c0*/  IMAD R5, R4, R9, RZ ;  /* 0x0000000904057224 */ /* 0x000fe400078e02ff */
[----:B--2---:R-:W-:Y:S02]  /*00d0*/  IMAD R4, R9, R8, R9 ;  /* 0x0000000809047224 */ /* 0x004fe400078e0209 */
[----:B------:R-:W-:-:S03]  /*00e0*/  IMAD.HI.U32 R3, R3, R5, R2 ;  /* 0x0000000503037227 */ /* 0x000fc600078e0002 */
[----:B------:R-:W-:-:S03]  /*00f0*/  IADD3 R4, PT, PT, R4, -0x1, RZ ;  /* 0xffffffff04047810 */ /* 0x000fc60007ffe0ff */
[----:B------:R-:W-:-:S04]  /*0100*/  IMAD.HI.U32 R6, R3, R0, RZ ;  /* 0x0000000003067227 */ /* 0x000fc800078e00ff */
[----:B------:R-:W-:Y:S01]  /*0110*/  IMAD.HI.U32 R2, R3, R4, RZ ;  /* 0x0000000403027227 */ /* 0x000fe200078e00ff */
[----:B------:R-:W-:-:S03]  /*0120*/  IADD3 R5, PT, PT, -R6, RZ, RZ ;  /* 0x000000ff06057210 */ /* 0x000fc60007ffe1ff */
[----:B------:R-:W-:Y:S02]  /*0130*/  IMAD.MOV R7, RZ, RZ, -R2 ;  /* 0x000000ffff077224 */ /* 0x000fe400078e0a02 */
[C---:B------:R-:W-:Y:S02]  /*0140*/  IMAD R5, R9.reuse, R5, R0 ;  /* 0x0000000509057224 */ /* 0x040fe400078e0200 */
[----:B------:R-:W-:-:S03]  /*0150*/  IMAD R4, R9, R7, R4 ;  /* 0x0000000709047224 */ /* 0x000fc600078e0204 */
[-C--:B------:R-:W-:Y:S02]  /*0160*/  ISETP.GE.U32.AND P0, PT, R5, R9.reuse, PT ;  /* 0x000000090500720c */ /* 0x080fe40003f06070 */
[----:B------:R-:W-:-:S11]  /*0170*/  ISETP.GE.U32.AND P1, PT, R4, R9, PT ;  /* 0x000000090400720c */ /* 0x000fd60003f26070 */
[-C--:B------:R-:W-:Y:S01]  /*0180*/  @P0 IADD3 R5, PT, PT, R5, -R9.reuse, RZ ;  /* 0x8000000905050210 */ /* 0x080fe20007ffe0ff */
[----:B------:R-:W-:Y:S01]  /*0190*/  @P0 VIADD R6, R6, 0x1 ;  /* 0x0000000106060836 */ /* 0x000fe20000000000 */
[-C--:B------:R-:W-:Y:S02]  /*01a0*/  @P1 IADD3 R4, PT, PT, R4, -R9.reuse, RZ ;  /* 0x8000000904041210 */ /* 0x080fe40007ffe0ff */
[-C--:B------:R-:W-:Y:S02]  /*01b0*/  ISETP.GE.U32.AND P2, PT, R5, R9.reuse, PT ;  /* 0x000000090500720c */ /* 0x080fe40003f46070 */
[----:B------:R-:W-:Y:S02]  /*01c0*/  ISETP.GE.U32.AND P3, PT, R4, R9, PT ;  /* 0x000000090400720c */ /* 0x000fe40003f66070 */
[----:B------:R-:W-:Y:S02]  /*01d0*/  @P1 IADD3 R2, PT, PT, R2, 0x1, RZ ;  /* 0x0000000102021810 */ /* 0x000fe40007ffe0ff */
[----:B------:R-:W-:-:S02]  /*01e0*/  ISETP.NE.U32.AND P0, PT, R9, RZ, PT ;  /* 0x000000ff0900720c */ /* 0x000fc40003f05070 */
[----:B------:R-:W-:-:S05]  /*01f0*/  LOP3.LUT R5, RZ, R9, RZ, 0x33, !PT ;  /* 0x00000009ff057212 */ /* 0x000fca00078e33ff */
[----:B------:R-:W-:Y:S02]  /*0200*/  @P2 IADD3 R6, PT, PT, R6, 0x1, RZ ;  /* 0x0000000106062810 */ /* 0x000fe40007ffe0ff */
[----:B------:R-:W-:Y:S02]  /*0210*/  @P3 VIADD R2, R2, 0x1 ;  /* 0x0000000102023836 */ /* 0x000fe40000000000 */
[----:B------:R-:W-:-:S03]  /*0220*/  SEL R6, R5, R6, !P0 ;  /* 0x0000000605067207 */ /* 0x000fc60004000000 */
[----:B------:R-:W-:Y:S02]  /*0230*/  SEL R2, R5, R2, !P0 ;  /* 0x0000000205027207 */ /* 0x000fe40004000000 */
[C---:B------:R-:W-:Y:S02]  /*0240*/  IADD3 R7, PT, PT, R6.reuse, 0x1, RZ ;  /* 0x0000000106077810 */ /* 0x040fe40007ffe0ff */
[----:B------:R-:W-:Y:S02]  /*0250*/  LOP3.LUT R4, R6, 0x1, RZ, 0xc0, !PT ;  /* 0x0000000106047812 */ /* 0x000fe400078ec0ff */
[----:B------:R-:W-:Y:S02]  /*0260*/  ISETP.GE.U32.AND P2, PT, R7, R2, PT ;  /* 0x000000020700720c */ /* 0x000fe40003f46070 */
[----:B------:R-:W-:Y:S01]  /*0270*/  ISETP.NE.U32.AND P1, PT, R4, 0x1, PT ;  /* 0x000000010400780c */ /* 0x000fe20003f25070 */
[----:B------:R-:W-:-:S10]  /*0280*/  HFMA2 R4, -RZ, RZ, 0, 5.9604644775390625e-08 ;  /* 0x00000001ff047431 */ /* 0x000fd400000001ff */
[----:B------:R-:W-:Y:S05]  /*0290*/  @!P2 BRA `(.L_x_0) ;  /* 0x00000000002ca947 */ /* 0x000fea0003800000 */
[----:B------:R-:W-:-:S04]  /*02a0*/  IMAD.IADD R2, R8, 0x1, -R6 ;  /* 0x0000000108027824 */ /* 0x000fc800078e0a06 */
[----:B------:R-:W-:-:S04]  /*02b0*/  IMAD R2, R2, R9, RZ ;  /* 0x0000000902027224 */ /* 0x000fc800078e02ff */
[----:B------:R-:W-:-:S05]  /*02c0*/  IMAD.HI.U32 R4, R3, R2, RZ ;  /* 0x0000000203047227 */ /* 0x000fca00078e00ff */
[----:B------:R-:W-:-:S05]  /*02d0*/  IADD3 R3, PT, PT, -R4, RZ, RZ ;  /* 0x000000ff04037210 */ /* 0x000fca0007ffe1ff */
[----:B------:R-:W-:-:S05]  /*02e0*/  IMAD R2, R9, R3, R2 ;  /* 0x0000000309027224 */ /* 0x000fca00078e0202 */
[----:B------:R-:W-:-:S13]  /*02f0*/  ISETP.GE.U32.AND P2, PT, R2, R9, PT ;  /* 0x000000090200720c */ /* 0x000fda0003f46070 */
[----:B------:R-:W-:Y:S01]  /*0300*/  @P2 IADD3 R2, PT, PT, R2, -R9, RZ ;  /* 0x8000000902022210 */ /* 0x000fe20007ffe0ff */
[----:B------:R-:W-:-:S03]  /*0310*/  @P2 VIADD R4, R4, 0x1 ;  /* 0x0000000104042836 */ /* 0x000fc60000000000 */
[----:B------:R-:W-:-:S13]  /*0320*/  ISETP.GE.U32.AND P3, PT, R2, R9, PT ;  /* 0x000000090200720c */ /* 0x000fda0003f66070 */
[----:B------:R-:W-:-:S04]  /*0330*/  @P3 IADD3 R4, PT, PT, R4, 0x1, RZ ;  /* 0x0000000104043810 */ /* 0x000fc80007ffe0ff */
[----:B------:R-:W-:-:S07]  /*0340*/  SEL R4, R5, R4, !P0 ;  /* 0x0000000405047207 */ /* 0x000fce0004000000 */
.L_x_0:
[----:B------:R-:W-:Y:S05]  /*0350*/  @P1 BRA `(.L_x_1) ;  /* 0x0000000000601947 */ /* 0x000fea0003800000 */
[----:B------:R-:W0:Y:S01]  /*0360*/  I2F.U32.RP R5, R4 ;  /* 0x0000000400057306 */ /* 0x000e220000209000 */
[----:B------:R-:W-:-:S07]  /*0370*/  IADD3 R7, PT, PT, -R6, RZ, RZ ;  /* 0x000000ff06077210 */ /* 0x000fce0007ffe1ff */
[----:B0-----:R-:W0:Y:S02]  /*0380*/  MUFU.RCP R5, R5 ;  /* 0x0000000500057308 */ /* 0x001e240000001000 */
[----:B0-----:R-:W-:Y:S02]  /*0390*/  IADD3 R2, PT, PT, R5, 0xffffffe, RZ ;  /* 0x0ffffffe05027810 */ /* 0x001fe40007ffe0ff */
[----:B------:R-:W-:-:S04]  /*03a0*/  LOP3.LUT R5, RZ, R4, RZ, 0x33, !PT ;  /* 0x00000004ff057212 */ /* 0x000fc800078e33ff */
[----:B------:R0:W1:Y:S02]  /*03b0*/  F2I.FTZ.U32.TRUNC.NTZ R3, R2 ;  /* 0x0000000200037305 */ /* 0x000064000021f000 */
[----:B0-----:R-:W-:Y:S01]  /*03c0*/  MOV R2, RZ ;  /* 0x000000ff00027202 */ /* 0x001fe20000000f00 */
[----:B-1----:R-:W-:-:S04]  /*03d0*/  IMAD.MOV R11, RZ, RZ, -R3 ;  /* 0x000000ffff0b7224 */ /* 0x002fc800078e0a03 */
[----:B------:R-:W-:-:S04]  /*03e0*/  IMAD R11, R11, R4, RZ ;  /* 0x000000040b0b7224 */ /* 0x000fc800078e02ff */
[----:B------:R-:W-:-:S04]  /*03f0*/  IMAD.HI.U32 R8, R3, R11, R2 ;  /* 0x0000000b03087227 */ /* 0x000fc800078e0002 */
[----:B------:R-:W-:-:S04]  /*0400*/  IMAD R3, R9, R7, R0 ;  /* 0x0000000709037224 */ /* 0x000fc800078e0200 */
[----:B------:R-:W-:-:S04]  /*0410*/  IMAD.HI.U32 R8, R8, R3, RZ ;  /* 0x0000000308087227 */ /* 0x000fc800078e00ff */
[----:B------:R-:W-:-:S04]  /*0420*/  IMAD.MOV R0, RZ, RZ, -R8 ;  /* 0x000000ffff007224 */ /* 0x000fc800078e0a08 */
[----:B------:R-:W-:-:S05]  /*0430*/  IMAD R3, R4, R0, R3 ;  /* 0x0000000004037224 */ /* 0x000fca00078e0203 */
[----:B------:R-:W-:-:S13]  /*0440*/  ISETP.GE.U32.AND P0, PT, R3, R4, PT ;  /* 0x000000040300720c */ /* 0x000fda0003f06070 */
[-C--:B------:R-:W-:Y:S02]  /*0450*/  @P0 IADD3 R3, PT, PT, R3, -R4.reuse, RZ ;  /* 0x8000000403030210 */ /* 0x080fe40007ffe0ff */
[----:B------:R-:W-:Y:S02]  /*0460*/  @P0 IADD3 R8, PT, PT, R8, 0x1, RZ ;  /* 0x0000000108080810 */ /* 0x000fe40007ffe0ff */
[----:B------:R-:W-:Y:S02]  /*0470*/  ISETP.GE.U32.AND P1, PT, R3, R4, PT ;  /* 0x000000040300720c */ /* 0x000fe40003f26070 */
[----:B------:R-:W-:-:S11]  /*0480*/  ISETP.NE.U32.AND P0, PT, R4, RZ, PT ;  /* 0x000000ff0400720c */ /* 0x000fd60003f05070 */
[----:B------:R-:W-:-:S05]  /*0490*/  @P1 VIADD R8, R8, 0x1 ;  /* 0x0000000108081836 */ /* 0x000fca0000000000 */
[----:B------:R-:W-:-:S04]  /*04a0*/  SEL R8, R5, R8, !P0 ;  /* 0x0000000805087207 */ /* 0x000fc80004000000 */
[----:B------:R-:W-:-:S04]  /*04b0*/  LOP3.LUT R8, RZ, R8, RZ, 0x33, !PT ;  /* 0x00000008ff087212 */ /* 0x000fc800078e33ff */
[----:B------:R-:W-:Y:S01]  /*04c0*/  IADD3 R0, PT, PT, R8, R9, RZ ;  /* 0x0000000908007210 */ /* 0x000fe20007ffe0ff */
[----:B------:R-:W-:Y:S06]  /*04d0*/  BRA `(.L_x_2) ;  /* 0x0000000000547947 */ /* 0x000fec0003800000 */
.L_x_1:
[----:B------:R-:W0:Y:S01]  /*04e0*/  I2F.U32.RP R7, R4 ;  /* 0x0000000400077306 */ /* 0x000e220000209000 */
[----:B------:R-:W-:-:S05]  /*04f0*/  IADD3 R5, PT, PT, -R6, RZ, RZ ;  /* 0x000000ff06057210 */ /* 0x000fca0007ffe1ff */
[----:B------:R-:W-:Y:S02]  /*0500*/  IMAD R5, R9, R5, R0 ;  /* 0x0000000509057224 */ /* 0x000fe400078e0200 */
[----:B0-----:R-:W0:Y:S02]  /*0510*/  MUFU.RCP R7, R7 ;  /* 0x0000000700077308 */ /* 0x001e240000001000 */
[----:B0-----:R-:W-:-:S06]  /*0520*/  IADD3 R2, PT, PT, R7, 0xffffffe, RZ ;  /* 0x0ffffffe07027810 */ /* 0x001fcc0007ffe0ff */
[----:B------:R0:W1:Y:S02]  /*0530*/  F2I.FTZ.U32.TRUNC.NTZ R3, R2 ;  /* 0x0000000200037305 */ /* 0x000064000021f000 */
[----:B0-----:R-:W-:Y:S02]  /*0540*/  HFMA2 R2, -RZ, RZ, 0, 0 ;  /* 0x00000000ff027431 */ /* 0x001fe400000001ff */
[----:B-1----:R-:W-:-:S04]  /*0550*/  IMAD.MOV R11, RZ, RZ, -R3 ;  /* 0x000000ffff0b7224 */ /* 0x002fc800078e0a03 */
[----:B------:R-:W-:-:S04]  /*0560*/  IMAD R11, R11, R4, RZ ;  /* 0x000000040b0b7224 */ /* 0x000fc800078e02ff */
[----:B------:R-:W-:-:S06]  /*0570*/  IMAD.HI.U32 R8, R3, R11, R2 ;  /* 0x0000000b03087227 */ /* 0x000fcc00078e0002 */
[----:B------:R-:W-:-:S04]  /*0580*/  IMAD.HI.U32 R0, R8, R5, RZ ;  /* 0x0000000508007227 */ /* 0x000fc800078e00ff */
[----:B------:R-:W-:-:S04]  /*0590*/  IMAD.MOV R3, RZ, RZ, -R0 ;  /* 0x000000ffff037224 */ /* 0x000fc800078e0a00 */
[----:B------:R-:W-:Y:S01]  /*05a0*/  IMAD R3, R4, R3, R5 ;  /* 0x0000000304037224 */ /* 0x000fe200078e0205 */
[----:B------:R-:W-:-:S04]  /*05b0*/  LOP3.LUT R5, RZ, R4, RZ, 0x33, !PT ;  /* 0x00000004ff057212 */ /* 0x000fc800078e33ff */
[----:B------:R-:W-:-:S13]  /*05c0*/  ISETP.GE.U32.AND P0, PT, R3, R4, PT ;  /* 0x000000040300720c */ /* 0x000fda0003f06070 */
[-C--:B------:R-:W-:Y:S02]  /*05d0*/  @P0 IADD3 R3, PT, PT, R3, -R4.reuse, RZ ;  /* 0x8000000403030210 */ /* 0x080fe40007ffe0ff */
[----:B------:R-:W-:Y:S02]  /*05e0*/  @P0 IADD3 R0, PT, PT, R0, 0x1, RZ ;  /* 0x0000000100000810 */ /* 0x000fe40007ffe0ff */
[----:B------:R-:W-:Y:S02]  /*05f0*/  ISETP.GE.U32.AND P1, PT, R3, R4, PT ;  /* 0x000000040300720c */ /* 0x000fe40003f26070 */
[----:B------:R-:W-:-:S11]  /*0600*/  ISETP.NE.U32.AND P0, PT, R4, RZ, PT ;  /* 0x000000ff0400720c */ /* 0x000fd60003f05070 */
[----:B------:R-:W-:-:S05]  /*0610*/  @P1 VIADD R0, R0, 0x1 ;  /* 0x0000000100001836 */ /* 0x000fca0000000000 */
[----:B------:R-:W-:-:S07]  /*0620*/  SEL R0, R5, R0, !P0 ;  /* 0x0000000005007207 */ /* 0x000fce0004000000 */
.L_x_2:
[----:B------:R-:W-:Y:S02]  /*0630*/  IADD3 R4, PT, PT, R3, -R4, RZ ;  /* 0x8000000403047210 */ /* 0x000fe40007ffe0ff */
[----:B------:R-:W-:Y:S02]  /*0640*/  CS2R R78, SRZ ;  /* 0x00000000004e7805 */ /* 0x000fe4000001ff00 */
[----:B------:R-:W-:Y:S02]  /*0650*/  CS2R R22, SRZ ;  /* 0x0000000000167805 */ /* 0x000fe4000001ff00 */
[----:B------:R-:W-:Y:S02]  /*0660*/  CS2R R24, SRZ ;  /* 0x0000000000187805 */ /* 0x000fe4000001ff00 */
[----:B------:R-:W-:Y:S02]  /*0670*/  SEL R4, R4, R3, P1 ;  /* 0x0000000304047207 */ /* 0x000fe40000800000 */
[----:B------:R-:W-:-:S02]  /*0680*/  CS2R R26, SRZ ;  /* 0x00000000001a7805 */ /* 0x000fc4000001ff00 */
[----:B------:R-:W-:Y:S02]  /*0690*/  CS2R R28, SRZ ;  /* 0x00000000001c7805 */ /* 0x000fe4000001ff00 */
[----:B------:R-:W-:Y:S02]  /*06a0*/  CS2R R30, SRZ ;  /* 0x00000000001e7805 */ /* 0x000fe4000001ff00 */
[----:B------:R-:W-:Y:S02]  /*06b0*/  SEL R81, R5, R4, !P0 ;  /* 0x0000000405517207 */ /* 0x000fe40004000000 */
[----:B------:R-:W-:Y:S02]  /*06c0*/  CS2R R32, SRZ ;  /* 0x0000000000207805 */ /* 0x000fe4000001ff00 */
[----:B------:R-:W-:Y:S02]  /*06d0*/  CS2R R34, SRZ ;  /* 0x0000000000227805 */ /* 0x000fe4000001ff00 */
[----:B------:R-:W-:-:S02]  /*06e0*/  CS2R R36, SRZ ;  /* 0x0000000000247805 */ /* 0x000fc4000001ff00 */
[----:B------:R-:W-:Y:S02]  /*06f0*/  IADD3 R81, PT, PT, R6, R81, RZ ;  /* 0x0000005106517210 */ /* 0x000fe40007ffe0ff */
[----:B------:R-:W-:Y:S02]  /*0700*/  CS2R R38, SRZ ;  /* 0x0000000000267805 */ /* 0x000fe4000001ff00 */
[----:B------:R-:W-:Y:S02]  /*0710*/  CS2R R40, SRZ ;  /* 0x0000000000287805 */ /* 0x000fe4000001ff00 */
[----:B------:R-:W-:Y:S02]  /*0720*/  CS2R R42, SRZ ;  /* 0x00000000002a7805 */ /* 0x000fe4000001ff00 */
[----:B------:R-:W-:Y:S02]  /*0730*/  CS2R R44, SRZ ;  /* 0x00000000002c7805 */ /* 0x000fe4000001ff00 */
[----:B------:R-:W-:-:S02]  /*0740*/  CS2R R46, SRZ ;  /* 0x00000000002e7805 */ /* 0x000fc4000001ff00 */
[----:B------:R-:W-:Y:S02]  /*0750*/  CS2R R48, SRZ ;  /* 0x0000000000307805 */ /* 0x000fe4000001ff00 */
        /* <DEDUP_REMOVED lines=13> */
[----:B------:R-:W-:Y:S01]  /*0830*/  CS2R R76, SRZ ;  /* 0x00000000004c7805 */ /* 0x000fe2000001ff00 */
[----:B------:R-:W-:Y:S01]  /*0840*/  IMAD.MOV.U32 R80, RZ, RZ, RZ ;  /* 0x000000ffff507224 */ /* 0x000fe200078e00ff */
[----:B------:R-:W-:Y:S01]  /*0850*/  MOV R82, RZ ;  /* 0x000000ff00527202 */ /* 0x000fe20000000f00 */
[----:B------:R-:W-:Y:S01]  /*0860*/  IMAD.MOV.U32 R86, RZ, RZ, RZ ;  /* 0x000000ffff567224 */ /* 0x000fe200078e00ff */
[----:B------:R-:W-:Y:S01]  /*0870*/  MOV R84, RZ ;  /* 0x000000ff00547202 */ /* 0x000fe20000000f00 */
[----:B------:R-:W-:Y:S01]  /*0880*/  IMAD.MOV.U32 R92, RZ, RZ, RZ ;  /* 0x000000ffff5c7224 */ /* 0x000fe200078e00ff */
[----:B------:R-:W-:Y:S01]  /*0890*/  MOV R88, RZ ;  /* 0x000000ff00587202 */ /* 0x000fe20000000f00 */
[----:B------:R-:W0:Y:S01]  /*08a0*/  LDCU.64 UR8, c[0x0][0x358] ;  /* 0x00006b00ff0877ac */ /* 0x000e220008000a00 */
[----:B------:R-:W-:-:S07]  /*08b0*/  MOV R90, RZ ;  /* 0x000000ff005a7202 */ /* 0x000fce0000000f00 */
.L_x_4:
[----:B------:R-:W1:Y:S01]  /*08c0*/  S2R R83, SR_TID.Y ;  /* 0x0000000000537919 */ /* 0x000e620000002200 */
[----:B------:R-:W2:Y:S01]  /*08d0*/  LDC.64 R20, c[0x0][0x380] ;  /* 0x0000e000ff147b82 */ /* 0x000ea20000000a00 */
[----:B------:R-:W3:Y:S01]  /*08e0*/  S2R R94, SR_TID.X ;  /* 0x00000000005e7919 */ /* 0x000ee20000002100 */
[C---:B-1----:R-:W-:Y:S01]  /*08f0*/  SHF.L.U32 R2, R83.reuse, 0xd, RZ ;  /* 0x0000000d53027819 */ /* 0x042fe200000006ff */
[----:B------:R-:W-:Y:S01]  /*0900*/  IMAD.SHL.U32 R4, R83, 0x40, RZ ;  /* 0x0000004053047824 */ /* 0x000fe200078e00ff */
[----:B---3--:R-:W-:-:S04]  /*0910*/  SHF.L.U32 R3, R94, 0x2, RZ ;  /* 0x000000025e037819 */ /* 0x008fc800000006ff */
[----:B------:R-:W-:Y:S02]  /*0920*/  LOP3.LUT R2, R3, 0x1fc000, R2, 0xf8, !PT ;  /* 0x001fc00003027812 */ /* 0x000fe400078ef802 */
[----:B------:R-:W-:-:S04]  /*0930*/  LOP3.LUT R3, R4, 0x40, RZ, 0xc0, !PT ;  /* 0x0000004004037812 */ /* 0x000fc800078ec0ff */
[----:B------:R-:W-:Y:S02]  /*0940*/  IADD3 R8, PT, PT, R2, R3, RZ ;  /* 0x0000000302087210 */ /* 0x000fe40007ffe0ff */
[----:B------:R-:W1:Y:S02]  /*0950*/  LDC.64 R2, c[0x0][0x388] ;  /* 0x0000e200ff027b82 */ /* 0x000e640000000a00 */
[-C--:B------:R-:W-:Y:S02]  /*0960*/  LEA R4, R81, R8.reuse, 0x7 ;  /* 0x0000000851047211 */ /* 0x080fe400078e38ff */
[----:B------:R-:W-:-:S03]  /*0970*/  LEA R8, R0, R8, 0x7 ;  /* 0x0000000800087211 */ /* 0x000fc600078e38ff */
[C---:B------:R-:W-:Y:S01]  /*0980*/  IMAD R5, R79.reuse, 0x40000, R4 ;  /* 0x000400004f057824 */ /* 0x040fe200078e0204 */
[----:B------:R-:W-:-:S03]  /*0990*/  LEA R9, R79, R8, 0x12 ;  /* 0x000000084f097211 */ /* 0x000fc600078e90ff */
[----:B--2---:R-:W-:-:S05]  /*09a0*/  IMAD.WIDE R20, R5, 0x4, R20 ;  /* 0x0000000405147825 */ /* 0x004fca00078e0214 */
[----:B0-----:R-:W2:Y:S01]  /*09b0*/  LDG.E.128.CONSTANT R4, desc[UR8][R20.64] ;  /* 0x0000000814047981 */ /* 0x001ea2000c1e9d00 */
[----:B-1----:R-:W-:-:S03]  /*09c0*/  IMAD.WIDE R2, R9, 0x4, R2 ;  /* 0x0000000409027825 */ /* 0x002fc600078e0202 */
[----:B------:R-:W3:Y:S04]  /*09d0*/  LDG.E.128.CONSTANT R8, desc[UR8][R20.64+0x80000] ;  /* 0x0800000814087981 */ /* 0x000ee8000c1e9d00 */
[----:B------:R-:W4:Y:S04]  /*09e0*/  LDG.E.128.CONSTANT R12, desc[UR8][R2.64] ;  /* 0x00000008020c7981 */ /* 0x000f28000c1e9d00 */
[----:B------:R0:W5:Y:S01]  /*09f0*/  LDG.E.128.CONSTANT R16, desc[UR8][R2.64+0x80000] ;  /* 0x0800000802107981 */ /* 0x000162000c1e9d00 */
[----:B------:R-:W1:Y:S01]  /*0a00*/  S2UR UR5, SR_CgaCtaId ;  /* 0x00000000000579c3 */ /* 0x000e620000008800 */
[----:B------:R-:W-:Y:S01]  /*0a10*/  UMOV UR4, 0x400 ;  /* 0x0000040000047882 */ /* 0x000fe20000000000 */
[----:B------:R-:W-:Y:S01]  /*0a20*/  IMAD R85, R83, 0x10, R94 ;  /* 0x0000001053557824 */ /* 0x000fe200078e025e */
[----:B------:R-:W-:-:S05]  /*0a30*/  IADD3 R79, PT, PT, R79, 0x1, RZ ;  /* 0x000000014f4f7810 */ /* 0x000fca0007ffe0ff */
[----:B------:R-:W-:Y:S01]  /*0a40*/  BAR.SYNC.DEFER_BLOCKING 0x0 ;  /* 0x0000000000007b1d */ /* 0x000fe20000010000 */
[----:B------:R-:W-:Y:S02]  /*0a50*/  ISETP.NE.AND P1, PT, R79, 0x400, PT ;  /* 0x000004004f00780c */ /* 0x000fe40003f25270 */
[----:B0-----:R-:W-:Y:S01]  /*0a60*/  MOV R2, RZ ;  /* 0x000000ff00027202 */ /* 0x001fe20000000f00 */
[----:B-1----:R-:W-:Y:S02]  /*0a70*/  ULEA UR6, UR5, UR4, 0x18 ;  /* 0x0000000405067291 */ /* 0x002fe4000f8ec0ff */
[----:B------:R-:W-:-:S04]  /*0a80*/  UIADD3 UR4, UPT, UPT, UR4, 0x2000, URZ ;  /* 0x0000200004047890 */ /* 0x000fc8000fffe0ff */
[----:B------:R-:W-:Y:S01]  /*0a90*/  ULEA UR4, UR5, UR4, 0x18 ;  /* 0x0000000405047291 */ /* 0x000fe2000f8ec0ff */
[----:B------:R-:W-:-:S05]  /*0aa0*/  LEA R87, R85, UR6, 0x4 ;  /* 0x0000000655577c11 */ /* 0x000fca000f8e20ff */
[----:B------:R-:W-:Y:S01]  /*0ab0*/  LEA R85, R85, UR4, 0x4 ;  /* 0x0000000455557c11 */ /* 0x000fe2000f8e20ff */
[----:B--2---:R0:W-:Y:S04]  /*0ac0*/  STS.128 [R87], R4 ;  /* 0x0000000457007388 */ /* 0x0041e80000000c00 */
[----:B---3--:R0:W-:Y:S04]  /*0ad0*/  STS.128 [R87+0x1000], R8 ;  /* 0x0010000857007388 */ /* 0x0081e80000000c00 */
[----:B----4-:R0:W-:Y:S04]  /*0ae0*/  STS.128 [R85], R12 ;  /* 0x0000000c55007388 */ /* 0x0101e80000000c00 */
[----:B-----5:R0:W-:Y:S01]  /*0af0*/  STS.128 [R85+0x1000], R16 ;  /* 0x0010001055007388 */ /* 0x0201e20000000c00 */
[----:B------:R-:W-:Y:S06]  /*0b00*/  BAR.SYNC.DEFER_BLOCKING 0x0 ;  /* 0x0000000000007b1d */ /* 0x000fec0000010000 */
.L_x_3:
[C---:B------:R-:W-:Y:S01]  /*0b10*/  IMAD R3, R2.reuse, 0x20, R83 ;  /* 0x0000002002037824 */ /* 0x040fe200078e0253 */
[C---:B0-----:R-:W-:Y:S02]  /*0b20*/  LEA R4, R2.reuse, R94, 0x5 ;  /* 0x0000005e02047211 */ /* 0x041fe400078e28ff */
[----:B------:R-:W-:Y:S02]  /*0b30*/  IADD3 R2, PT, PT, R2, 0x1, RZ ;  /* 0x0000000102027810 */ /* 0x000fe40007ffe0ff */
[----:B------:R-:W-:Y:S02]  /*0b40*/  LEA R3, R3, UR6, 0x4 ;  /* 0x0000000603037c11 */ /* 0x000fe4000f8e20ff */
[----:B------:R-:W-:Y:S02]  /*0b50*/  LEA R20, R4, UR4, 0x4 ;  /* 0x0000000404147c11 */ /* 0x000fe4000f8e20ff */
[----:B------:R-:W-:Y:S01]  /*0b60*/  ISETP.NE.AND P0, PT, R2, 0x10, PT ;  /* 0x000000100200780c */ /* 0x000fe20003f05270 */
[----:B------:R-:W-:Y:S04]  /*0b70*/  LDS.128 R4, [R3] ;  /* 0x0000000003047984 */ /* 0x000fe80000000c00 */
[----:B------:R-:W0:Y:S04]  /*0b80*/  LDS.128 R8, [R20] ;  /* 0x0000000014087984 */ /* 0x000e280000000c00 */
[----:B------:R-:W1:Y:S04]  /*0b90*/  LDS.128 R12, [R3+0x100] ;  /* 0x00010000030c7984 */ /* 0x000e680000000c00 */
[----:B------:R-:W2:Y:S01]  /*0ba0*/  LDS.128 R16, [R20+0x100] ;  /* 0x0001000014107984 */ /* 0x000ea20000000c00 */
[-C--:B0-----:R-:W-:Y:S01]  /*0bb0*/  FFMA R65, R4, R8.reuse, R65 ;  /* 0x0000000804417223 */ /* 0x081fe20000000041 */
[-C--:B------:R-:W-:Y:S01]  /*0bc0*/  FFMA R72, R5, R8.reuse, R72 ;  /* 0x0000000805487223 */ /* 0x080fe20000000048 */
[-C--:B------:R-:W-:Y:S01]  /*0bd0*/  FFMA R57, R6, R8.reuse, R57 ;  /* 0x0000000806397223 */ /* 0x080fe20000000039 */
[-C--:B------:R-:W-:Y:S01]  /*0be0*/  FFMA R64, R7, R8.reuse, R64 ;  /* 0x0000000807407223 */ /* 0x080fe20000000040 */
[-C--:B-1----:R-:W-:Y:S01]  /*0bf0*/  FFMA R37, R12, R8.reuse, R37 ;  /* 0x000000080c257223 */ /* 0x082fe20000000025 */
[-C--:B------:R-:W-:Y:S01]  /*0c00*/  FFMA R36, R13, R8.reuse, R36 ;  /* 0x000000080d247223 */ /* 0x080fe20000000024 */
[-C--:B------:R-:W-:Y:S01]  /*0c10*/  FFMA R29, R14, R8.reuse, R29 ;  /* 0x000000080e1d7223 */ /* 0x080fe2000000001d */
[----:B------:R-:W-:Y:S01]  /*0c20*/  FFMA R28, R15, R8, R28 ;  /* 0x000000080f1c7223 */ /* 0x000fe2000000001c */
[-C--:B------:R-:W-:Y:S01]  /*0c30*/  FFMA R63, R4, R9.reuse, R63 ;  /* 0x00000009043f7223 */ /* 0x080fe2000000003f */
[-C--:B------:R-:W-:Y:S01]  /*0c40*/  FFMA R70, R5, R9.reuse, R70 ;  /* 0x0000000905467223 */ /* 0x080fe20000000046 */
[-C--:B------:R-:W-:Y:S01]  /*0c50*/  FFMA R55, R6, R9.reuse, R55 ;  /* 0x0000000906377223 */ /* 0x080fe20000000037 */
[-C--:B------:R-:W-:Y:S01]  /*0c60*/  FFMA R62, R7, R9.reuse, R62 ;  /* 0x00000009073e7223 */ /* 0x080fe2000000003e */
[-C--:B------:R-:W-:Y:S01]  /*0c70*/  FFMA R35, R12, R9.reuse, R35 ;  /* 0x000000090c237223 */ /* 0x080fe20000000023 */
        /* <DEDUP_REMOVED lines=19> */
[C---:B--2---:R-:W-:Y:S01]  /*0db0*/  FFMA R49, R4.reuse, R16, R49 ;  /* 0x0000001004317223 */ /* 0x044fe20000000031 */
[C---:B------:R-:W-:Y:S01]  /*0dc0*/  FFMA R56, R4.reuse, R17, R56 ;  /* 0x0000001104387223 */ /* 0x040fe20000000038 */
[C---:B------:R-:W-:Y:S01]  /*0dd0*/  FFMA R47, R4.reuse, R18, R47 ;  /* 0x00000012042f7223 */ /* 0x040fe2000000002f */
[----:B------:R-:W-:Y:S01]  /*0de0*/  FFMA R54, R4, R19, R54 ;  /* 0x0000001304367223 */ /* 0x000fe20000000036 */
[C---:B------:R-:W-:Y:S01]  /*0df0*/  FFMA R67, R12.reuse, R16, R67 ;  /* 0x000000100c437223 */ /* 0x040fe20000000043 */
        /* <DEDUP_REMOVED lines=19> */
[-C--:B------:R-:W-:Y:S01]  /*0f30*/  FFMA R42, R7, R16.reuse, R42 ;  /* 0x00000010072a7223 */ /* 0x080fe2000000002a */
[----:B------:R-:W-:Y:S01]  /*0f40*/  FFMA R88, R15, R16, R88 ;  /* 0x000000100f587223 */ /* 0x000fe20000000058 */
[-C--:B------:R-:W-:Y:S01]  /*0f50*/  FFMA R40, R7, R17.reuse, R40 ;  /* 0x0000001107287223 */ /* 0x080fe20000000028 */
[----:B------:R-:W-:Y:S01]  /*0f60*/  FFMA R90, R15, R17, R90 ;  /* 0x000000110f5a7223 */ /* 0x000fe2000000005a */
[-C--:B------:R-:W-:Y:S01]  /*0f70*/  FFMA R39, R7, R18.reuse, R39 ;  /* 0x0000001207277223 */ /* 0x080fe20000000027 */
[----:B------:R-:W-:Y:S01]  /*0f80*/  FFMA R77, R15, R18, R77 ;  /* 0x000000120f4d7223 */ /* 0x000fe2000000004d */
[-C--:B------:R-:W-:Y:S01]  /*0f90*/  FFMA R38, R7, R19.reuse, R38 ;  /* 0x0000001307267223 */ /* 0x080fe20000000026 */
[----:B------:R-:W-:Y:S01]  /*0fa0*/  FFMA R92, R15, R19, R92 ;  /* 0x000000130f5c7223 */ /* 0x000fe2000000005c */
[----:B------:R-:W-:Y:S06]  /*0fb0*/  @P0 BRA `(.L_x_3) ;  /* 0xfffffff800d40947 */ /* 0x000fec000383ffff */
[----:B------:R-:W-:Y:S05]  /*0fc0*/  @P1 BRA `(.L_x_4) ;  /* 0xfffffff8003c1947 */ /* 0x000fea000383ffff */
[----:B------:R-:W0:Y:S01]  /*0fd0*/  S2R R4, SR_TID.X ;  /* 0x0000000000047919 */ /* 0x000e220000002100 */
[----:B------:R-:W1:Y:S01]  /*0fe0*/  LDC.64 R2, c[0x0][0x390] ;  /* 0x0000e400ff027b82 */ /* 0x000e620000000a00 */
[----:B------:R-:W-:Y:S01]  /*0ff0*/  IMAD.U32 R83, R83, 0x10000, RZ ;  /* 0x0001000053537824 */ /* 0x000fe200078e00ff */
[----:B0-----:R-:W-:-:S04]  /*1000*/  SHF.L.U32 R4, R4, 0x2, RZ ;  /* 0x0000000204047819 */ /* 0x001fc800000006ff */
[----:B------:R-:W-:-:S04]  /*1010*/  LOP3.LUT R83, R4, R83, RZ, 0xfc, !PT ;  /* 0x0000005304537212 */ /* 0x000fc800078efcff */
[----:B------:R-:W-:-:S04]  /*1020*/  LEA R0, R0, R83, 0x7 ;  /* 0x0000005300007211 */ /* 0x000fc800078e38ff */
[----:B------:R-:W-:-:S05]  /*1030*/  LEA R81, R81, R0, 0x15 ;  /* 0x0000000051517211 */ /* 0x000fca00078ea8ff */
[----:B-1----:R-:W-:-:S05]  /*1040*/  IMAD.WIDE R2, R81, 0x4, R2 ;  /* 0x0000000451027825 */ /* 0x002fca00078e0202 */
[----:B------:R-:W-:Y:S04]  /*1050*/  STG.E desc[UR8][R2.64], R65 ;  /* 0x0000004102007986 */ /* 0x000fe8000c101908 */
        /* <DEDUP_REMOVED lines=62> */
[----:B------:R-:W-:Y:S01]  /*1440*/  STG.E desc[UR8][R2.64+0x43010c], R92 ;  /* 0x43010c5c02007986 */ /* 0x000fe2000c101908 */
[----:B------:R-:W-:Y:S05]  /*1450*/  EXIT ;  /* 0x000000000000794d */ /* 0x000fea0003800000 */
.L_x_5:
[----:B------:R-:W-:-:S00]  /*1460*/  BRA `(.L_x_5) ;  /* 0xfffffffc00fc7947 */ /* 0x000fc0000383ffff */
[----:B------:R-:W-:-:S00]  /*1470*/  NOP ;  /* 0x0000000000007918 */ /* 0x000fc00000000000 */
        /* <DEDUP_REMOVED lines=8> */
.L_x_6:


//--------------------- .nv.shared.main_kernel0   --------------------------
	.section	.nv.shared.main_kernel0,"aw",@nobits
	.sectionflags	@""
	.align	16
.nv.shared.main_kernel0:
	.zero		17408


//--------------------- .nv.shared.reserved.0     --------------------------
	.section	.nv.shared.reserved.0,"aw",@nobits
	.weak		__nv_reservedSMEM_offset_0_alias
	.size		__nv_reservedSMEM_offset_0_alias, 0, 64
	.other		__nv_reservedSMEM_offset_0_alias,@"STO_CUDA_RESERVED_SHARED STV_DEFAULT"
__nv_reservedSMEM_offset_0_alias:
	.zero		0
	.zero		64


//--------------------- .nv.constant0.main_kernel0 --------------------------
	.section	.nv.constant0.main_kernel0,"a",@progbits
	.sectionflags	@""
	.align	4
.nv.constant0.main_kernel0:
	.zero		920


//--------------------- SYMBOLS --------------------------

	.type		.nv.reservedSmem.offset0,@object
	.size		.nv.reservedSmem.offset0,0x4
	.type		.nv.reservedSmem.cap,@object
	.size		.nv.reservedSmem.cap,0x4
